	.headerflags	@"EF_CUDA_TEXMODE_UNIFIED EF_CUDA_64BIT_ADDRESS EF_CUDA_ACCELERATORS EF_CUDA_SM90 EF_CUDA_VIRTUAL_SM(EF_CUDA_SM90)"
	.elftype	@"ET_EXEC"


//--------------------- .nv.info                  --------------------------
	.section	.nv.info,"",@"SHT_CUDA_INFO"
	.align	4


	//----- nvinfo : EIATTR_REGCOUNT
	.align		4
        /*0000*/ 	.byte	0x04, 0x2f
        /*0002*/ 	.short	(.L_1 - .L_0)
	.align		4
.L_0:
        /*0004*/ 	.word	index@(triton_poi_fused_leaky_relu_0)
        /*0008*/ 	.word	0x0000000c


	//----- nvinfo : EIATTR_MIN_STACK_SIZE
	.align		4
.L_1:
        /*000c*/ 	.byte	0x04, 0x12
        /*000e*/ 	.short	(.L_3 - .L_2)
	.align		4
.L_2:
        /*0010*/ 	.word	index@(triton_poi_fused_leaky_relu_0)
        /*0014*/ 	.word	0x00000000


	//----- nvinfo : EIATTR_FRAME_SIZE
	.align		4
.L_3:
        /*0018*/ 	.byte	0x04, 0x11
        /*001a*/ 	.short	(.L_5 - .L_4)
	.align		4
.L_4:
        /*001c*/ 	.word	index@(triton_poi_fused_leaky_relu_0)
        /*0020*/ 	.word	0x00000000


	//----- nvinfo : EIATTR_MIN_STACK_SIZE
	.align		4
.L_5:
        /*0024*/ 	.byte	0x04, 0x12
        /*0026*/ 	.short	(.L_7 - .L_6)
	.align		4
.L_6:
        /*0028*/ 	.word	index@(triton_poi_fused_leaky_relu_0)
        /*002c*/ 	.word	0x00000000
.L_7:


//--------------------- .nv.info.triton_poi_fused_leaky_relu_0 --------------------------
	.section	.nv.info.triton_poi_fused_leaky_relu_0,"",@"SHT_CUDA_INFO"
	.sectionflags	@""
	.align	4


	//----- nvinfo : EIATTR_CUDA_API_VERSION
	.align		4
        /*0000*/ 	.byte	0x04, 0x37
        /*0002*/ 	.short	(.L_9 - .L_8)
.L_8:
        /*0004*/ 	.word	0x0000007c


	//----- nvinfo : EIATTR_KPARAM_INFO
	.align		4
.L_9:
        /*0008*/ 	.byte	0x04, 0x17
        /*000a*/ 	.short	(.L_11 - .L_10)
.L_10:
        /*000c*/ 	.word	0x00000000
        /*0010*/ 	.short	0x0002
        /*0012*/ 	.short	0x0010
        /*0014*/ 	.byte	0x00, 0xf0, 0x11, 0x00


	//----- nvinfo : EIATTR_KPARAM_INFO
	.align		4
.L_11:
        /*0018*/ 	.byte	0x04, 0x17
        /*001a*/ 	.short	(.L_13 - .L_12)
.L_12:
        /*001c*/ 	.word	0x00000000
        /*0020*/ 	.short	0x0001
        /*0022*/ 	.short	0x0008
        /*0024*/ 	.byte	0x00, 0xf4, 0x21, 0x00


	//----- nvinfo : EIATTR_KPARAM_INFO
	.align		4
.L_13:
        /*0028*/ 	.byte	0x04, 0x17
        /*002a*/ 	.short	(.L_15 - .L_14)
.L_14:
        /*002c*/ 	.word	0x00000000
        /*0030*/ 	.short	0x0000
        /*0032*/ 	.short	0x0000
        /*0034*/ 	.byte	0x00, 0xf4, 0x21, 0x00


	//----- nvinfo : EIATTR_SPARSE_MMA_MASK
	.align		4
.L_15:
        /*0038*/ 	.byte	0x03, 0x50
        /*003a*/ 	.short	0x0000


	//----- nvinfo : EIATTR_MAXREG_COUNT
	.align		4
        /*003c*/ 	.byte	0x03, 0x1b
        /*003e*/ 	.short	0x00ff


	//----- nvinfo : EIATTR_EXIT_INSTR_OFFSETS
	.align		4
        /*0040*/ 	.byte	0x04, 0x1c
        /*0042*/ 	.short	(.L_17 - .L_16)


	//   ....[0]....
.L_16:
        /*0044*/ 	.word	0x00000170


	//   ....[1]....
        /*0048*/ 	.word	0x00000190


	//----- nvinfo : EIATTR_REQNTID
	.align		4
.L_17:
        /*004c*/ 	.byte	0x04, 0x10
        /*004e*/ 	.short	(.L_19 - .L_18)
.L_18:
        /*0050*/ 	.word	0x00000020
        /*0054*/ 	.word	0x00000001
        /*0058*/ 	.word	0x00000001


	//----- nvinfo : EIATTR_CRS_STACK_SIZE
	.align		4
.L_19:
        /*005c*/ 	.byte	0x04, 0x1e
        /*005e*/ 	.short	(.L_21 - .L_20)
.L_20:
        /*0060*/ 	.word	0x00000000


	//----- nvinfo : EIATTR_CBANK_PARAM_SIZE
	.align		4
.L_21:
        /*0064*/ 	.byte	0x03, 0x19
        /*0066*/ 	.short	0x0014


	//----- nvinfo : EIATTR_PARAM_CBANK
	.align		4
        /*0068*/ 	.byte	0x04, 0x0a
        /*006a*/ 	.short	(.L_23 - .L_22)
	.align		4
.L_22:
        /*006c*/ 	.word	index@(.nv.constant0.triton_poi_fused_leaky_relu_0)
        /*0070*/ 	.short	0x0210
        /*0072*/ 	.short	0x0014


	//----- nvinfo : EIATTR_SW_WAR
	.align		4
.L_23:
        /*0074*/ 	.byte	0x04, 0x36
        /*0076*/ 	.short	(.L_25 - .L_24)
.L_24:
        /*0078*/ 	.word	0x00000008
.L_25:


//--------------------- .nv.callgraph             --------------------------
	.section	.nv.callgraph,"",@"SHT_CUDA_CALLGRAPH"
	.align	4
	.sectionentsize	8
	.align		4
        /*0000*/ 	.word	0x00000000
	.align		4
        /*0004*/ 	.word	0xffffffff
	.align		4
        /*0008*/ 	.word	0x00000000
	.align		4
        /*000c*/ 	.word	0xfffffffe
	.align		4
        /*0010*/ 	.word	0x00000000
	.align		4
        /*0014*/ 	.word	0xfffffffd
	.align		4
        /*0018*/ 	.word	0x00000000
	.align		4
        /*001c*/ 	.word	0xfffffffc


//--------------------- .text.triton_poi_fused_leaky_relu_0 --------------------------
	.section	.text.triton_poi_fused_leaky_relu_0,"ax",@progbits
	.align	128
        .global         triton_poi_fused_leaky_relu_0
        .type           triton_poi_fused_leaky_relu_0,@function
        .size           triton_poi_fused_leaky_relu_0,(.L_x_3 - triton_poi_fused_leaky_relu_0)
        .other          triton_poi_fused_leaky_relu_0,@"STO_CUDA_ENTRY STV_DEFAULT"
triton_poi_fused_leaky_relu_0:
.text.triton_poi_fused_leaky_relu_0:
[----:B------:R-:W0:Y:S02]  /*0000*/  LDC R1, c[0x0][0x28] ;  /* 0x00000a00ff017b82 */ /* 0x000e240000000800 */
[----:B------:R-:W1:Y:S01]  /*0010*/  S2R R0, SR_TID.X ;  /* 0x0000000000007919 */ /* 0x000e620000002100 */
[----:B------:R-:W2:Y:S01]  /*0020*/  LDC.64 R4, c[0x0][0x218] ;  /* 0x00008600ff047b82 */ /* 0x000ea20000000a00 */
[----:B------:R-:W-:Y:S01]  /*0030*/  ULDC.64 UR4, c[0x0][0x208] ;  /* 0x0000820000047ab9 */ /* 0x000fe20000000a00 */
[----:B------:R-:W-:Y:S01]  /*0040*/  BSSY B0, `(.L_x_0) ;  /* 0x000000b000007945 */ /* 0x000fe20003800000 */
[----:B------:R-:W3:Y:S01]  /*0050*/  S2R R7, SR_CTAID.X ;  /* 0x0000000000077919 */ /* 0x000ee20000002500 */
[----:B------:R-:W-:Y:S01]  /*0060*/  CS2R R2, SRZ ;  /* 0x0000000000027805 */ /* 0x000fe2000001ff00 */
[----:B-1----:R-:W-:-:S05]  /*0070*/  IMAD.SHL.U32 R0, R0, 0x2, RZ ;  /* 0x0000000200007824 */ /* 0x002fca00078e00ff */
[----:B------:R-:W-:-:S05]  /*0080*/  LOP3.LUT R0, R0, 0x3e, RZ, 0xc0, !PT ;  /* 0x0000003e00007812 */ /* 0x000fca00078ec0ff */
[----:B---3--:R-:W-:-:S05]  /*0090*/  IMAD R7, R7, 0x40, R0 ;  /* 0x0000004007077824 */ /* 0x008fca00078e0200 */
[----:B------:R-:W-:-:S13]  /*00a0*/  ISETP.GE.AND P2, PT, R7, 0x40, PT ;  /* 0x000000400700780c */ /* 0x000fda0003f46270 */
[----:B--2---:R-:W-:Y:S05]  /*00b0*/  @P2 BRA `(.L_x_1) ;  /* 0x00000000000c2947 */ /* 0x004fea0003800000 */
[----:B------:R-:W1:Y:S02]  /*00c0*/  LDC.64 R2, c[0x0][0x210] ;  /* 0x00008400ff027b82 */ /* 0x000e640000000a00 */
[----:B-1----:R-:W-:-:S06]  /*00d0*/  IMAD.WIDE R2, R7, 0x4, R2 ;  /* 0x0000000407027825 */ /* 0x002fcc00078e0202 */
[----:B------:R-:W5:Y:S02]  /*00e0*/  LDG.E.64 R2, desc[UR4][R2.64] ;  /* 0x0000000402027981 */ /* 0x000f64000c1e1b00 */
.L_x_1:
[----:B------:R-:W-:Y:S05]  /*00f0*/  BSYNC B0 ;  /* 0x0000000000007941 */ /* 0x000fea0003800000 */
.L_x_0:
[----:B-----5:R-:W-:Y:S02]  /*0100*/  MOV R8, R2 ;  /* 0x0000000200087202 */ /* 0x020fe40000000f00 */
[----:B------:R-:W-:Y:S01]  /*0110*/  MOV R9, R3 ;  /* 0x0000000300097202 */ /* 0x000fe20000000f00 */
[----:B------:R-:W-:Y:S01]  /*0120*/  IMAD.WIDE R2, R7, 0x4, R4 ;  /* 0x0000000407027825 */ /* 0x000fe200078e0204 */
[----:B------:R-:W-:Y:S02]  /*0130*/  FSETP.GT.AND P0, PT, R8, RZ, PT ;  /* 0x000000ff0800720b */ /* 0x000fe40003f04000 */
[----:B------:R-:W-:-:S11]  /*0140*/  FSETP.GT.AND P1, PT, R9, RZ, PT ;  /* 0x000000ff0900720b */ /* 0x000fd60003f24000 */
[----:B------:R-:W-:Y:S02]  /*0150*/  @!P0 FMUL R8, R8, 0.20000000298023223877 ;  /* 0x3e4ccccd08088820 */ /* 0x000fe40000400000 */
[----:B------:R-:W-:Y:S01]  /*0160*/  @!P1 FMUL R9, R9, 0.20000000298023223877 ;  /* 0x3e4ccccd09099820 */ /* 0x000fe20000400000 */
[----:B------:R-:W-:Y:S06]  /*0170*/  @P2 EXIT ;  /* 0x000000000000294d */ /* 0x000fec0003800000 */
[----:B------:R-:W-:Y:S01]  /*0180*/  STG.E.64 desc[UR4][R2.64], R8 ;  /* 0x0000000802007986 */ /* 0x000fe2000c101b04 */
[----:B------:R-:W-:Y:S05]  /*0190*/  EXIT ;  /* 0x000000000000794d */ /* 0x000fea0003800000 */
.L_x_2:
[----:B------:R-:W-:-:S00]  /*01a0*/  BRA `(.L_x_2) ;  /* 0xfffffffc00fc7947 */ /* 0x000fc0000383ffff */
[----:B------:R-:W-:-:S00]  /*01b0*/  NOP ;  /* 0x0000000000007918 */ /* 0x000fc00000000000 */
        /* <DEDUP_REMOVED lines=12> */
.L_x_3:


//--------------------- .nv.constant0.triton_poi_fused_leaky_relu_0 --------------------------
	.section	.nv.constant0.triton_poi_fused_leaky_relu_0,"a",@progbits
	.sectionflags	@""
	.align	4
.nv.constant0.triton_poi_fused_leaky_relu_0:
	.zero		548
